//
// Generated by NVIDIA NVVM Compiler
//
// Compiler Build ID: CL-36424714
// Cuda compilation tools, release 13.0, V13.0.88
// Based on NVVM 20.0.0
//

.version 9.0
.target sm_100
.address_size 64

	// .globl	_Z16dot_atomic_naivePKfS0_Pfi

.visible .entry _Z16dot_atomic_naivePKfS0_Pfi(
	.param .u64 .ptr .align 1 _Z16dot_atomic_naivePKfS0_Pfi_param_0,
	.param .u64 .ptr .align 1 _Z16dot_atomic_naivePKfS0_Pfi_param_1,
	.param .u64 .ptr .align 1 _Z16dot_atomic_naivePKfS0_Pfi_param_2,
	.param .u32 _Z16dot_atomic_naivePKfS0_Pfi_param_3
)
{
	.reg .pred 	%p<2>;
	.reg .b32 	%r<6>;
	.reg .b32 	%f<5>;
	.reg .b64 	%rd<10>;

	ld.param.u64 	%rd1, [_Z16dot_atomic_naivePKfS0_Pfi_param_0];
	ld.param.u64 	%rd2, [_Z16dot_atomic_naivePKfS0_Pfi_param_1];
	ld.param.u64 	%rd3, [_Z16dot_atomic_naivePKfS0_Pfi_param_2];
	ld.param.u32 	%r2, [_Z16dot_atomic_naivePKfS0_Pfi_param_3];
	mov.u32 	%r3, %ntid.x;
	mov.u32 	%r4, %ctaid.x;
	mov.u32 	%r5, %tid.x;
	mad.lo.s32 	%r1, %r3, %r4, %r5;
	setp.ge.s32 	%p1, %r1, %r2;
	@%p1 bra 	$L__BB0_2;
	cvta.to.global.u64 	%rd4, %rd1;
	cvta.to.global.u64 	%rd5, %rd2;
	cvta.to.global.u64 	%rd6, %rd3;
	mul.wide.s32 	%rd7, %r1, 4;
	add.s64 	%rd8, %rd4, %rd7;
	ld.global.f32 	%f1, [%rd8];
	add.s64 	%rd9, %rd5, %rd7;
	ld.global.f32 	%f2, [%rd9];
	mul.f32 	%f3, %f1, %f2;
	atom.global.add.f32 	%f4, [%rd6], %f3;
$L__BB0_2:
	ret;

}


// ===== COMPILED SASS (sm_100) =====

	.target	sm_100

	.elftype	@"ET_EXEC"


//--------------------- .note.nv.tkinfo           --------------------------
	.section	.note.nv.tkinfo,"",@"SHT_NOTE"
	.sectionflags	@"SHF_NOTE_NV_TKINFO"
	.tkinfo
        /*0018*/ 	.word	0x00000002
        /*0030*/ 	.string	""
        /*0030*/ 	.string	"ptxas"
        /*0030*/ 	.string	"Cuda compilation tools, release 13.0, V13.0.88"
        /*0030*/ 	.string	"Build cuda_13.0.r13.0/compiler.36424714_0"
        /*0030*/ 	.string	"-arch sm_100 -m 64 "



//--------------------- .note.nv.cuinfo           --------------------------
	.section	.note.nv.cuinfo,"",@"SHT_NOTE"
	.sectionflags	@"SHF_NOTE_NV_CUINFO"
        /*0018*/ 	.short	0x0002
        /*001a*/ 	.short	0x0064
        /*001c*/ 	.short	0x0082
	.zero		2


//--------------------- .nv.info                  --------------------------
	.section	.nv.info,"",@"SHT_CUDA_INFO"
	.align	4


	//----- nvinfo : EIATTR_REGCOUNT
	.align		4
        /*0000*/ 	.byte	0x04, 0x2f
        /*0002*/ 	.short	(.L_1 - .L_0)
	.align		4
.L_0:
        /*0004*/ 	.word	index@(_Z16dot_atomic_naivePKfS0_Pfi)
        /*0008*/ 	.word	0x0000000c


	//----- nvinfo : EIATTR_FRAME_SIZE
	.align		4
.L_1:
        /*000c*/ 	.byte	0x04, 0x11
        /*000e*/ 	.short	(.L_3 - .L_2)
	.align		4
.L_2:
        /*0010*/ 	.word	index@(_Z16dot_atomic_naivePKfS0_Pfi)
        /*0014*/ 	.word	0x00000000


	//----- nvinfo : EIATTR_MIN_STACK_SIZE
	.align		4
.L_3:
        /*0018*/ 	.byte	0x04, 0x12
        /*001a*/ 	.short	(.L_5 - .L_4)
	.align		4
.L_4:
        /*001c*/ 	.word	index@(_Z16dot_atomic_naivePKfS0_Pfi)
        /*0020*/ 	.word	0x00000000
.L_5:


//--------------------- .nv.compat                --------------------------
	.section	.nv.compat,"",@"SHT_CUDA_COMPAT_INFO"
	.align	4
        /*0000*/ 	.byte	0x02, 0x09, 0x00, 0x00, 0x02, 0x02, 0x01, 0x00, 0x02, 0x05, 0x05, 0x00, 0x03, 0x07, 0x01, 0x01
        /*0010*/ 	.byte	0x02, 0x03, 0x00, 0x00, 0x02, 0x06, 0x01, 0x00, 0x04, 0x0b, 0x08, 0x00, 0x09, 0x00, 0x00, 0x00
        /*0020*/ 	.byte	0x00, 0x00, 0x00, 0x00


//--------------------- .nv.info._Z16dot_atomic_naivePKfS0_Pfi --------------------------
	.section	.nv.info._Z16dot_atomic_naivePKfS0_Pfi,"",@"SHT_CUDA_INFO"
	.sectionflags	@""
	.align	4


	//----- nvinfo : EIATTR_CUDA_API_VERSION
	.align		4
        /*0000*/ 	.byte	0x04, 0x37
        /*0002*/ 	.short	(.L_7 - .L_6)
.L_6:
        /*0004*/ 	.word	0x00000082


	//----- nvinfo : EIATTR_KPARAM_INFO
	.align		4
.L_7:
        /*0008*/ 	.byte	0x04, 0x17
        /*000a*/ 	.short	(.L_9 - .L_8)
.L_8:
        /*000c*/ 	.word	0x00000000
        /*0010*/ 	.short	0x0003
        /*0012*/ 	.short	0x0018
        /*0014*/ 	.byte	0x00, 0xf0, 0x11, 0x00


	//----- nvinfo : EIATTR_KPARAM_INFO
	.align		4
.L_9:
        /*0018*/ 	.byte	0x04, 0x17
        /*001a*/ 	.short	(.L_11 - .L_10)
.L_10:
        /*001c*/ 	.word	0x00000000
        /*0020*/ 	.short	0x0002
        /*0022*/ 	.short	0x0010
        /*0024*/ 	.byte	0x00, 0xf5, 0x21, 0x00


	//----- nvinfo : EIATTR_KPARAM_INFO
	.align		4
.L_11:
        /*0028*/ 	.byte	0x04, 0x17
        /*002a*/ 	.short	(.L_13 - .L_12)
.L_12:
        /*002c*/ 	.word	0x00000000
        /*0030*/ 	.short	0x0001
        /*0032*/ 	.short	0x0008
        /*0034*/ 	.byte	0x00, 0xf5, 0x21, 0x00


	//----- nvinfo : EIATTR_KPARAM_INFO
	.align		4
.L_13:
        /*0038*/ 	.byte	0x04, 0x17
        /*003a*/ 	.short	(.L_15 - .L_14)
.L_14:
        /*003c*/ 	.word	0x00000000
        /*0040*/ 	.short	0x0000
        /*0042*/ 	.short	0x0000
        /*0044*/ 	.byte	0x00, 0xf5, 0x21, 0x00


	//----- nvinfo : EIATTR_SPARSE_MMA_MASK
	.align		4
.L_15:
        /*0048*/ 	.byte	0x03, 0x50
        /*004a*/ 	.short	0x0000


	//----- nvinfo : EIATTR_MAXREG_COUNT
	.align		4
        /*004c*/ 	.byte	0x03, 0x1b
        /*004e*/ 	.short	0x00ff


	//----- nvinfo : EIATTR_MERCURY_ISA_VERSION
	.align		4
        /*0050*/ 	.byte	0x03, 0x5f
        /*0052*/ 	.short	0x0101


	//----- nvinfo : EIATTR_VRC_CTA_INIT_COUNT
	.align		4
        /*0054*/ 	.byte	0x02, 0x4a
	.zero		1
	.zero		1


	//----- nvinfo : EIATTR_EXIT_INSTR_OFFSETS
	.align		4
        /*0058*/ 	.byte	0x04, 0x1c
        /*005a*/ 	.short	(.L_17 - .L_16)


	//   ....[0]....
.L_16:
        /*005c*/ 	.word	0x00000070


	//   ....[1]....
        /*0060*/ 	.word	0x00000120


	//----- nvinfo : EIATTR_CBANK_PARAM_SIZE
	.align		4
.L_17:
        /*0064*/ 	.byte	0x03, 0x19
        /*0066*/ 	.short	0x001c


	//----- nvinfo : EIATTR_PARAM_CBANK
	.align		4
        /*0068*/ 	.byte	0x04, 0x0a
        /*006a*/ 	.short	(.L_19 - .L_18)
	.align		4
.L_18:
        /*006c*/ 	.word	index@(.nv.constant0._Z16dot_atomic_naivePKfS0_Pfi)
        /*0070*/ 	.short	0x0380
        /*0072*/ 	.short	0x001c


	//----- nvinfo : EIATTR_SW_WAR
	.align		4
.L_19:
        /*0074*/ 	.byte	0x04, 0x36
        /*0076*/ 	.short	(.L_21 - .L_20)
.L_20:
        /*0078*/ 	.word	0x00000008
.L_21:


//--------------------- .nv.callgraph             --------------------------
	.section	.nv.callgraph,"",@"SHT_CUDA_CALLGRAPH"
	.align	4
	.sectionentsize	8
	.align		4
        /*0000*/ 	.word	0x00000000
	.align		4
        /*0004*/ 	.word	0xffffffff
	.align		4
        /*0008*/ 	.word	0x00000000
	.align		4
        /*000c*/ 	.word	0xfffffffe
	.align		4
        /*0010*/ 	.word	0x00000000
	.align		4
        /*0014*/ 	.word	0xfffffffd
	.align		4
        /*0018*/ 	.word	0x00000000
	.align		4
        /*001c*/ 	.word	0xfffffffc


//--------------------- .text._Z16dot_atomic_naivePKfS0_Pfi --------------------------
	.section	.text._Z16dot_atomic_naivePKfS0_Pfi,"ax",@progbits
	.align	128
        .global         _Z16dot_atomic_naivePKfS0_Pfi
        .type           _Z16dot_atomic_naivePKfS0_Pfi,@function
        .size           _Z16dot_atomic_naivePKfS0_Pfi,(.L_x_1 - _Z16dot_atomic_naivePKfS0_Pfi)
        .other          _Z16dot_atomic_naivePKfS0_Pfi,@"STO_CUDA_ENTRY STV_DEFAULT"
_Z16dot_atomic_naivePKfS0_Pfi:
.text._Z16dot_atomic_naivePKfS0_Pfi:
[----:B------:R-:W-:Y:S01]  /*0000*/  LDC R1, c[0x0][0x37c] ;  /* 0x0000df00ff017b82 */ /* 0x000fe20000000800 */
[----:B------:R-:W0:Y:S01]  /*0010*/  S2R R7, SR_CTAID.X ;  /* 0x0000000000077919 */ /* 0x000e220000002500 */
[----:B------:R-:W0:Y:S01]  /*0020*/  LDCU UR4, c[0x0][0x360] ;  /* 0x00006c00ff0477ac */ /* 0x000e220008000800 */
[----:B------:R-:W0:Y:S01]  /*0030*/  S2R R0, SR_TID.X ;  /* 0x0000000000007919 */ /* 0x000e220000002100 */
[----:B------:R-:W1:Y:S01]  /*0040*/  LDCU UR5, c[0x0][0x398] ;  /* 0x00007300ff0577ac */ /* 0x000e620008000800 */
[----:B0-----:R-:W-:-:S05]  /*0050*/  IMAD R7, R7, UR4, R0 ;  /* 0x0000000407077c24 */ /* 0x001fca000f8e0200 */
[----:B-1----:R-:W-:-:S13]  /*0060*/  ISETP.GE.AND P0, PT, R7, UR5, PT ;  /* 0x0000000507007c0c */ /* 0x002fda000bf06270 */
[----:B------:R-:W-:Y:S05]  /*0070*/  @P0 EXIT ;  /* 0x000000000000094d */ /* 0x000fea0003800000 */
[----:B------:R-:W0:Y:S01]  /*0080*/  LDC.64 R2, c[0x0][0x380] ;  /* 0x0000e000ff027b82 */ /* 0x000e220000000a00 */
[----:B------:R-:W1:Y:S07]  /*0090*/  LDCU.64 UR4, c[0x0][0x358] ;  /* 0x00006b00ff0477ac */ /* 0x000e6e0008000a00 */
[----:B------:R-:W2:Y:S01]  /*00a0*/  LDC.64 R4, c[0x0][0x388] ;  /* 0x0000e200ff047b82 */ /* 0x000ea20000000a00 */
[----:B0-----:R-:W-:-:S06]  /*00b0*/  IMAD.WIDE R2, R7, 0x4, R2 ;  /* 0x0000000407027825 */ /* 0x001fcc00078e0202 */
[----:B-1----:R-:W3:Y:S01]  /*00c0*/  LDG.E R2, desc[UR4][R2.64] ;  /* 0x0000000402027981 */ /* 0x002ee2000c1e1900 */
[----:B--2---:R-:W-:-:S06]  /*00d0*/  IMAD.WIDE R4, R7, 0x4, R4 ;  /* 0x0000000407047825 */ /* 0x004fcc00078e0204 */
[----:B------:R-:W3:Y:S01]  /*00e0*/  LDG.E R5, desc[UR4][R4.64] ;  /* 0x0000000404057981 */ /* 0x000ee2000c1e1900 */
[----:B------:R-:W0:Y:S01]  /*00f0*/  LDC.64 R6, c[0x0][0x390] ;  /* 0x0000e400ff067b82 */ /* 0x000e220000000a00 */
[----:B---3--:R-:W-:-:S05]  /*0100*/  FMUL R9, R2, R5 ;  /* 0x0000000502097220 */ /* 0x008fca0000400000 */
[----:B0-----:R-:W-:Y:S01]  /*0110*/  REDG.E.ADD.F32.FTZ.RN.STRONG.GPU desc[UR4][R6.64], R9 ;  /* 0x00000009060079a6 */ /* 0x001fe2000c12f304 */
[----:B------:R-:W-:Y:S05]  /*0120*/  EXIT ;  /* 0x000000000000794d */ /* 0x000fea0003800000 */
.L_x_0:
[----:B------:R-:W-:-:S00]  /*0130*/  BRA `(.L_x_0) ;  /* 0xfffffffc00fc7947 */ /* 0x000fc0000383ffff */
[----:B------:R-:W-:-:S00]  /*0140*/  NOP ;  /* 0x0000000000007918 */ /* 0x000fc00000000000 */
        /* <DEDUP_REMOVED lines=11> */
.L_x_1:


//--------------------- .nv.shared.reserved.0     --------------------------
	.section	.nv.shared.reserved.0,"aw",@nobits
	.weak		__nv_reservedSMEM_offset_0_alias
	.size		__nv_reservedSMEM_offset_0_alias, 0, 64
	.other		__nv_reservedSMEM_offset_0_alias,@"STO_CUDA_RESERVED_SHARED STV_DEFAULT"
__nv_reservedSMEM_offset_0_alias:
	.zero		0
	.zero		64


//--------------------- .nv.constant0._Z16dot_atomic_naivePKfS0_Pfi --------------------------
	.section	.nv.constant0._Z16dot_atomic_naivePKfS0_Pfi,"a",@progbits
	.sectionflags	@""
	.align	4
.nv.constant0._Z16dot_atomic_naivePKfS0_Pfi:
	.zero		924


//--------------------- SYMBOLS --------------------------

	.type		.nv.reservedSmem.offset0,@object
	.size		.nv.reservedSmem.offset0,0x4
